//
// Generated by NVIDIA NVVM Compiler
//
// Compiler Build ID: CL-36424714
// Cuda compilation tools, release 13.0, V13.0.88
// Based on NVVM 20.0.0
//

.version 9.0
.target sm_100
.address_size 64

	// .globl	_Z4multPdS_S_yyyyyyyb

.visible .entry _Z4multPdS_S_yyyyyyyb(
	.param .u64 .ptr .align 1 _Z4multPdS_S_yyyyyyyb_param_0,
	.param .u64 .ptr .align 1 _Z4multPdS_S_yyyyyyyb_param_1,
	.param .u64 .ptr .align 1 _Z4multPdS_S_yyyyyyyb_param_2,
	.param .u64 _Z4multPdS_S_yyyyyyyb_param_3,
	.param .u64 _Z4multPdS_S_yyyyyyyb_param_4,
	.param .u64 _Z4multPdS_S_yyyyyyyb_param_5,
	.param .u64 _Z4multPdS_S_yyyyyyyb_param_6,
	.param .u64 _Z4multPdS_S_yyyyyyyb_param_7,
	.param .u64 _Z4multPdS_S_yyyyyyyb_param_8,
	.param .u64 _Z4multPdS_S_yyyyyyyb_param_9,
	.param .u8 _Z4multPdS_S_yyyyyyyb_param_10
)
{
	.reg .pred 	%p<23>;
	.reg .b16 	%rs<2>;
	.reg .b32 	%r<10>;
	.reg .b64 	%rd<131>;
	.reg .b64 	%fd<103>;

	ld.param.u64 	%rd51, [_Z4multPdS_S_yyyyyyyb_param_0];
	ld.param.u64 	%rd52, [_Z4multPdS_S_yyyyyyyb_param_1];
	ld.param.u64 	%rd45, [_Z4multPdS_S_yyyyyyyb_param_2];
	ld.param.u64 	%rd46, [_Z4multPdS_S_yyyyyyyb_param_3];
	ld.param.u64 	%rd47, [_Z4multPdS_S_yyyyyyyb_param_4];
	ld.param.u64 	%rd53, [_Z4multPdS_S_yyyyyyyb_param_6];
	ld.param.u64 	%rd49, [_Z4multPdS_S_yyyyyyyb_param_8];
	ld.param.u64 	%rd50, [_Z4multPdS_S_yyyyyyyb_param_9];
	ld.param.s8 	%rs1, [_Z4multPdS_S_yyyyyyyb_param_10];
	cvta.to.global.u64 	%rd1, %rd52;
	cvta.to.global.u64 	%rd2, %rd51;
	mov.u32 	%r1, %ntid.x;
	mov.u32 	%r2, %ctaid.x;
	mov.u32 	%r3, %tid.x;
	mad.lo.s32 	%r4, %r1, %r2, %r3;
	cvt.u64.u32 	%rd3, %r4;
	mov.u32 	%r5, %ntid.y;
	mov.u32 	%r6, %ctaid.y;
	mov.u32 	%r7, %tid.y;
	mad.lo.s32 	%r8, %r5, %r6, %r7;
	cvt.u64.u32 	%rd4, %r8;
	setp.le.u64 	%p1, %rd46, %rd3;
	setp.le.u64 	%p2, %rd53, %rd4;
	or.pred  	%p3, %p1, %p2;
	setp.eq.s64 	%p4, %rd50, 0;
	or.pred  	%p5, %p3, %p4;
	@%p5 bra 	$L__BB0_28;
	cvta.to.global.u64 	%rd54, %rd45;
	setp.ne.s16 	%p6, %rs1, 0;
	mul.lo.s64 	%rd5, %rd47, %rd3;
	mul.lo.s64 	%rd6, %rd53, %rd4;
	mad.lo.s64 	%rd55, %rd49, %rd3, %rd4;
	shl.b64 	%rd56, %rd55, 3;
	add.s64 	%rd7, %rd54, %rd56;
	@%p6 bra 	$L__BB0_15;
	add.s64 	%rd8, %rd46, -1;
	and.b64  	%rd9, %rd46, 7;
	and.b64  	%rd10, %rd46, 3;
	and.b64  	%rd11, %rd46, -8;
	and.b64  	%rd12, %rd46, 1;
	shl.b64 	%rd13, %rd53, 6;
	shl.b64 	%rd85, %rd5, 3;
	add.s64 	%rd86, %rd85, %rd2;
	add.s64 	%rd14, %rd86, 32;
	shl.b64 	%rd15, %rd53, 3;
	mov.b64 	%rd119, 0;
$L__BB0_3:
	setp.lt.u64 	%p15, %rd8, 7;
	mov.b64 	%rd124, 0;
	@%p15 bra 	$L__BB0_6;
	shl.b64 	%rd88, %rd4, 3;
	add.s64 	%rd121, %rd1, %rd88;
	ld.global.f64 	%fd101, [%rd7];
	mov.u64 	%rd120, %rd14;
	mov.u64 	%rd122, %rd11;
$L__BB0_5:
	.pragma "nounroll";
	ld.global.f64 	%fd54, [%rd120+-32];
	ld.global.f64 	%fd55, [%rd121];
	fma.rn.f64 	%fd56, %fd54, %fd55, %fd101;
	st.global.f64 	[%rd7], %fd56;
	ld.global.f64 	%fd57, [%rd120+-24];
	add.s64 	%rd89, %rd121, %rd15;
	ld.global.f64 	%fd58, [%rd89];
	fma.rn.f64 	%fd59, %fd57, %fd58, %fd56;
	st.global.f64 	[%rd7], %fd59;
	ld.global.f64 	%fd60, [%rd120+-16];
	add.s64 	%rd90, %rd89, %rd15;
	ld.global.f64 	%fd61, [%rd90];
	fma.rn.f64 	%fd62, %fd60, %fd61, %fd59;
	st.global.f64 	[%rd7], %fd62;
	ld.global.f64 	%fd63, [%rd120+-8];
	add.s64 	%rd91, %rd90, %rd15;
	ld.global.f64 	%fd64, [%rd91];
	fma.rn.f64 	%fd65, %fd63, %fd64, %fd62;
	st.global.f64 	[%rd7], %fd65;
	ld.global.f64 	%fd66, [%rd120];
	add.s64 	%rd92, %rd91, %rd15;
	ld.global.f64 	%fd67, [%rd92];
	fma.rn.f64 	%fd68, %fd66, %fd67, %fd65;
	st.global.f64 	[%rd7], %fd68;
	ld.global.f64 	%fd69, [%rd120+8];
	add.s64 	%rd93, %rd92, %rd15;
	ld.global.f64 	%fd70, [%rd93];
	fma.rn.f64 	%fd71, %fd69, %fd70, %fd68;
	st.global.f64 	[%rd7], %fd71;
	ld.global.f64 	%fd72, [%rd120+16];
	add.s64 	%rd94, %rd93, %rd15;
	ld.global.f64 	%fd73, [%rd94];
	fma.rn.f64 	%fd74, %fd72, %fd73, %fd71;
	st.global.f64 	[%rd7], %fd74;
	ld.global.f64 	%fd75, [%rd120+24];
	add.s64 	%rd95, %rd94, %rd15;
	ld.global.f64 	%fd76, [%rd95];
	fma.rn.f64 	%fd101, %fd75, %fd76, %fd74;
	st.global.f64 	[%rd7], %fd101;
	add.s64 	%rd122, %rd122, -8;
	add.s64 	%rd121, %rd121, %rd13;
	add.s64 	%rd120, %rd120, 64;
	setp.ne.s64 	%p16, %rd122, 0;
	mov.u64 	%rd124, %rd11;
	@%p16 bra 	$L__BB0_5;
$L__BB0_6:
	setp.eq.s64 	%p17, %rd9, 0;
	@%p17 bra 	$L__BB0_14;
	add.s64 	%rd96, %rd9, -1;
	setp.lt.u64 	%p18, %rd96, 3;
	@%p18 bra 	$L__BB0_9;
	add.s64 	%rd97, %rd124, %rd5;
	shl.b64 	%rd98, %rd97, 3;
	add.s64 	%rd99, %rd2, %rd98;
	ld.global.f64 	%fd77, [%rd99];
	mad.lo.s64 	%rd100, %rd124, %rd53, %rd4;
	shl.b64 	%rd101, %rd100, 3;
	add.s64 	%rd102, %rd1, %rd101;
	ld.global.f64 	%fd78, [%rd102];
	ld.global.f64 	%fd79, [%rd7];
	fma.rn.f64 	%fd80, %fd77, %fd78, %fd79;
	st.global.f64 	[%rd7], %fd80;
	ld.global.f64 	%fd81, [%rd99+8];
	add.s64 	%rd103, %rd102, %rd15;
	ld.global.f64 	%fd82, [%rd103];
	fma.rn.f64 	%fd83, %fd81, %fd82, %fd80;
	st.global.f64 	[%rd7], %fd83;
	ld.global.f64 	%fd84, [%rd99+16];
	add.s64 	%rd104, %rd103, %rd15;
	ld.global.f64 	%fd85, [%rd104];
	fma.rn.f64 	%fd86, %fd84, %fd85, %fd83;
	st.global.f64 	[%rd7], %fd86;
	ld.global.f64 	%fd87, [%rd99+24];
	add.s64 	%rd105, %rd104, %rd15;
	ld.global.f64 	%fd88, [%rd105];
	fma.rn.f64 	%fd89, %fd87, %fd88, %fd86;
	st.global.f64 	[%rd7], %fd89;
	add.s64 	%rd124, %rd124, 4;
$L__BB0_9:
	setp.eq.s64 	%p19, %rd10, 0;
	@%p19 bra 	$L__BB0_14;
	setp.eq.s64 	%p20, %rd10, 1;
	@%p20 bra 	$L__BB0_12;
	add.s64 	%rd106, %rd124, %rd5;
	shl.b64 	%rd107, %rd106, 3;
	add.s64 	%rd108, %rd2, %rd107;
	ld.global.f64 	%fd90, [%rd108];
	mad.lo.s64 	%rd109, %rd124, %rd53, %rd4;
	shl.b64 	%rd110, %rd109, 3;
	add.s64 	%rd111, %rd1, %rd110;
	ld.global.f64 	%fd91, [%rd111];
	ld.global.f64 	%fd92, [%rd7];
	fma.rn.f64 	%fd93, %fd90, %fd91, %fd92;
	st.global.f64 	[%rd7], %fd93;
	ld.global.f64 	%fd94, [%rd108+8];
	add.s64 	%rd112, %rd111, %rd15;
	ld.global.f64 	%fd95, [%rd112];
	fma.rn.f64 	%fd96, %fd94, %fd95, %fd93;
	st.global.f64 	[%rd7], %fd96;
	add.s64 	%rd124, %rd124, 2;
$L__BB0_12:
	setp.eq.s64 	%p21, %rd12, 0;
	@%p21 bra 	$L__BB0_14;
	add.s64 	%rd113, %rd124, %rd5;
	shl.b64 	%rd114, %rd113, 3;
	add.s64 	%rd115, %rd2, %rd114;
	ld.global.f64 	%fd97, [%rd115];
	mad.lo.s64 	%rd116, %rd124, %rd53, %rd4;
	shl.b64 	%rd117, %rd116, 3;
	add.s64 	%rd118, %rd1, %rd117;
	ld.global.f64 	%fd98, [%rd118];
	ld.global.f64 	%fd99, [%rd7];
	fma.rn.f64 	%fd100, %fd97, %fd98, %fd99;
	st.global.f64 	[%rd7], %fd100;
$L__BB0_14:
	add.s64 	%rd119, %rd119, 1;
	setp.eq.s64 	%p22, %rd119, %rd50;
	@%p22 bra 	$L__BB0_28;
	bra.uni 	$L__BB0_3;
$L__BB0_15:
	add.s64 	%rd30, %rd46, -1;
	and.b64  	%rd31, %rd46, 7;
	add.s64 	%rd32, %rd31, -1;
	and.b64  	%rd33, %rd46, 3;
	and.b64  	%rd34, %rd46, -8;
	and.b64  	%rd35, %rd46, 1;
	mov.b64 	%rd126, 0;
$L__BB0_16:
	setp.lt.u64 	%p7, %rd30, 7;
	mov.b64 	%rd129, 0;
	@%p7 bra 	$L__BB0_19;
	ld.global.f64 	%fd102, [%rd7];
	mov.b64 	%rd127, 0;
$L__BB0_18:
	.pragma "nounroll";
	add.s64 	%rd60, %rd127, %rd5;
	shl.b64 	%rd61, %rd60, 3;
	add.s64 	%rd62, %rd2, %rd61;
	ld.global.f64 	%fd7, [%rd62];
	add.s64 	%rd63, %rd127, %rd6;
	shl.b64 	%rd64, %rd63, 3;
	add.s64 	%rd65, %rd1, %rd64;
	ld.global.f64 	%fd8, [%rd65];
	fma.rn.f64 	%fd9, %fd7, %fd8, %fd102;
	st.global.f64 	[%rd7], %fd9;
	ld.global.f64 	%fd10, [%rd62+8];
	ld.global.f64 	%fd11, [%rd65+8];
	fma.rn.f64 	%fd12, %fd10, %fd11, %fd9;
	st.global.f64 	[%rd7], %fd12;
	ld.global.f64 	%fd13, [%rd62+16];
	ld.global.f64 	%fd14, [%rd65+16];
	fma.rn.f64 	%fd15, %fd13, %fd14, %fd12;
	st.global.f64 	[%rd7], %fd15;
	ld.global.f64 	%fd16, [%rd62+24];
	ld.global.f64 	%fd17, [%rd65+24];
	fma.rn.f64 	%fd18, %fd16, %fd17, %fd15;
	st.global.f64 	[%rd7], %fd18;
	ld.global.f64 	%fd19, [%rd62+32];
	ld.global.f64 	%fd20, [%rd65+32];
	fma.rn.f64 	%fd21, %fd19, %fd20, %fd18;
	st.global.f64 	[%rd7], %fd21;
	ld.global.f64 	%fd22, [%rd62+40];
	ld.global.f64 	%fd23, [%rd65+40];
	fma.rn.f64 	%fd24, %fd22, %fd23, %fd21;
	st.global.f64 	[%rd7], %fd24;
	ld.global.f64 	%fd25, [%rd62+48];
	ld.global.f64 	%fd26, [%rd65+48];
	fma.rn.f64 	%fd27, %fd25, %fd26, %fd24;
	st.global.f64 	[%rd7], %fd27;
	ld.global.f64 	%fd28, [%rd62+56];
	ld.global.f64 	%fd29, [%rd65+56];
	fma.rn.f64 	%fd102, %fd28, %fd29, %fd27;
	st.global.f64 	[%rd7], %fd102;
	add.s64 	%rd127, %rd127, 8;
	setp.ne.s64 	%p8, %rd127, %rd34;
	mov.u64 	%rd129, %rd34;
	@%p8 bra 	$L__BB0_18;
$L__BB0_19:
	setp.eq.s64 	%p9, %rd31, 0;
	@%p9 bra 	$L__BB0_27;
	setp.lt.u64 	%p10, %rd32, 3;
	@%p10 bra 	$L__BB0_22;
	add.s64 	%rd66, %rd129, %rd5;
	shl.b64 	%rd67, %rd66, 3;
	add.s64 	%rd68, %rd2, %rd67;
	ld.global.f64 	%fd30, [%rd68];
	add.s64 	%rd69, %rd129, %rd6;
	shl.b64 	%rd70, %rd69, 3;
	add.s64 	%rd71, %rd1, %rd70;
	ld.global.f64 	%fd31, [%rd71];
	ld.global.f64 	%fd32, [%rd7];
	fma.rn.f64 	%fd33, %fd30, %fd31, %fd32;
	st.global.f64 	[%rd7], %fd33;
	ld.global.f64 	%fd34, [%rd68+8];
	ld.global.f64 	%fd35, [%rd71+8];
	fma.rn.f64 	%fd36, %fd34, %fd35, %fd33;
	st.global.f64 	[%rd7], %fd36;
	ld.global.f64 	%fd37, [%rd68+16];
	ld.global.f64 	%fd38, [%rd71+16];
	fma.rn.f64 	%fd39, %fd37, %fd38, %fd36;
	st.global.f64 	[%rd7], %fd39;
	ld.global.f64 	%fd40, [%rd68+24];
	ld.global.f64 	%fd41, [%rd71+24];
	fma.rn.f64 	%fd42, %fd40, %fd41, %fd39;
	st.global.f64 	[%rd7], %fd42;
	add.s64 	%rd129, %rd129, 4;
$L__BB0_22:
	setp.eq.s64 	%p11, %rd33, 0;
	@%p11 bra 	$L__BB0_27;
	setp.eq.s64 	%p12, %rd33, 1;
	@%p12 bra 	$L__BB0_25;
	add.s64 	%rd72, %rd129, %rd5;
	shl.b64 	%rd73, %rd72, 3;
	add.s64 	%rd74, %rd2, %rd73;
	ld.global.f64 	%fd43, [%rd74];
	add.s64 	%rd75, %rd129, %rd6;
	shl.b64 	%rd76, %rd75, 3;
	add.s64 	%rd77, %rd1, %rd76;
	ld.global.f64 	%fd44, [%rd77];
	ld.global.f64 	%fd45, [%rd7];
	fma.rn.f64 	%fd46, %fd43, %fd44, %fd45;
	st.global.f64 	[%rd7], %fd46;
	ld.global.f64 	%fd47, [%rd74+8];
	ld.global.f64 	%fd48, [%rd77+8];
	fma.rn.f64 	%fd49, %fd47, %fd48, %fd46;
	st.global.f64 	[%rd7], %fd49;
	add.s64 	%rd129, %rd129, 2;
$L__BB0_25:
	setp.eq.s64 	%p13, %rd35, 0;
	@%p13 bra 	$L__BB0_27;
	add.s64 	%rd78, %rd129, %rd5;
	shl.b64 	%rd79, %rd78, 3;
	add.s64 	%rd80, %rd2, %rd79;
	ld.global.f64 	%fd50, [%rd80];
	add.s64 	%rd81, %rd129, %rd6;
	shl.b64 	%rd82, %rd81, 3;
	add.s64 	%rd83, %rd1, %rd82;
	ld.global.f64 	%fd51, [%rd83];
	ld.global.f64 	%fd52, [%rd7];
	fma.rn.f64 	%fd53, %fd50, %fd51, %fd52;
	st.global.f64 	[%rd7], %fd53;
$L__BB0_27:
	add.s64 	%rd126, %rd126, 1;
	setp.ne.s64 	%p14, %rd126, %rd50;
	@%p14 bra 	$L__BB0_16;
$L__BB0_28:
	ret;

}


// ===== COMPILED SASS (sm_100) =====

	.target	sm_100

	.elftype	@"ET_EXEC"


//--------------------- .note.nv.tkinfo           --------------------------
	.section	.note.nv.tkinfo,"",@"SHT_NOTE"
	.sectionflags	@"SHF_NOTE_NV_TKINFO"
	.tkinfo
        /*0018*/ 	.word	0x00000002
        /*0030*/ 	.string	""
        /*0030*/ 	.string	"ptxas"
        /*0030*/ 	.string	"Cuda compilation tools, release 13.0, V13.0.88"
        /*0030*/ 	.string	"Build cuda_13.0.r13.0/compiler.36424714_0"
        /*0030*/ 	.string	"-arch sm_100 -m 64 "



//--------------------- .note.nv.cuinfo           --------------------------
	.section	.note.nv.cuinfo,"",@"SHT_NOTE"
	.sectionflags	@"SHF_NOTE_NV_CUINFO"
        /*0018*/ 	.short	0x0002
        /*001a*/ 	.short	0x0064
        /*001c*/ 	.short	0x0082
	.zero		2


//--------------------- .nv.info                  --------------------------
	.section	.nv.info,"",@"SHT_CUDA_INFO"
	.align	4


	//----- nvinfo : EIATTR_REGCOUNT
	.align		4
        /*0000*/ 	.byte	0x04, 0x2f
        /*0002*/ 	.short	(.L_1 - .L_0)
	.align		4
.L_0:
        /*0004*/ 	.word	index@(_Z4multPdS_S_yyyyyyyb)
        /*0008*/ 	.word	0x00000020


	//----- nvinfo : EIATTR_FRAME_SIZE
	.align		4
.L_1:
        /*000c*/ 	.byte	0x04, 0x11
        /*000e*/ 	.short	(.L_3 - .L_2)
	.align		4
.L_2:
        /*0010*/ 	.word	index@(_Z4multPdS_S_yyyyyyyb)
        /*0014*/ 	.word	0x00000000


	//----- nvinfo : EIATTR_MIN_STACK_SIZE
	.align		4
.L_3:
        /*0018*/ 	.byte	0x04, 0x12
        /*001a*/ 	.short	(.L_5 - .L_4)
	.align		4
.L_4:
        /*001c*/ 	.word	index@(_Z4multPdS_S_yyyyyyyb)
        /*0020*/ 	.word	0x00000000
.L_5:


//--------------------- .nv.compat                --------------------------
	.section	.nv.compat,"",@"SHT_CUDA_COMPAT_INFO"
	.align	4
        /*0000*/ 	.byte	0x02, 0x09, 0x00, 0x00, 0x02, 0x02, 0x01, 0x00, 0x02, 0x05, 0x05, 0x00, 0x03, 0x07, 0x01, 0x01
        /*0010*/ 	.byte	0x02, 0x03, 0x00, 0x00, 0x02, 0x06, 0x01, 0x00, 0x04, 0x0b, 0x08, 0x00, 0x01, 0x00, 0x00, 0x00
        /*0020*/ 	.byte	0x00, 0x00, 0x00, 0x00


//--------------------- .nv.info._Z4multPdS_S_yyyyyyyb --------------------------
	.section	.nv.info._Z4multPdS_S_yyyyyyyb,"",@"SHT_CUDA_INFO"
	.sectionflags	@""
	.align	4


	//----- nvinfo : EIATTR_CUDA_API_VERSION
	.align		4
        /*0000*/ 	.byte	0x04, 0x37
        /*0002*/ 	.short	(.L_7 - .L_6)
.L_6:
        /*0004*/ 	.word	0x00000082


	//----- nvinfo : EIATTR_KPARAM_INFO
	.align		4
.L_7:
        /*0008*/ 	.byte	0x04, 0x17
        /*000a*/ 	.short	(.L_9 - .L_8)
.L_8:
        /*000c*/ 	.word	0x00000000
        /*0010*/ 	.short	0x000a
        /*0012*/ 	.short	0x0050
        /*0014*/ 	.byte	0x00, 0xf0, 0x05, 0x00


	//----- nvinfo : EIATTR_KPARAM_INFO
	.align		4
.L_9:
        /*0018*/ 	.byte	0x04, 0x17
        /*001a*/ 	.short	(.L_11 - .L_10)
.L_10:
        /*001c*/ 	.word	0x00000000
        /*0020*/ 	.short	0x0009
        /*0022*/ 	.short	0x0048
        /*0024*/ 	.byte	0x00, 0xf0, 0x21, 0x00


	//----- nvinfo : EIATTR_KPARAM_INFO
	.align		4
.L_11:
        /*0028*/ 	.byte	0x04, 0x17
        /*002a*/ 	.short	(.L_13 - .L_12)
.L_12:
        /*002c*/ 	.word	0x00000000
        /*0030*/ 	.short	0x0008
        /*0032*/ 	.short	0x0040
        /*0034*/ 	.byte	0x00, 0xf0, 0x21, 0x00


	//----- nvinfo : EIATTR_KPARAM_INFO
	.align		4
.L_13:
        /*0038*/ 	.byte	0x04, 0x17
        /*003a*/ 	.short	(.L_15 - .L_14)
.L_14:
        /*003c*/ 	.word	0x00000000
        /*0040*/ 	.short	0x0007
        /*0042*/ 	.short	0x0038
        /*0044*/ 	.byte	0x00, 0xf0, 0x21, 0x00


	//----- nvinfo : EIATTR_KPARAM_INFO
	.align		4
.L_15:
        /*0048*/ 	.byte	0x04, 0x17
        /*004a*/ 	.short	(.L_17 - .L_16)
.L_16:
        /*004c*/ 	.word	0x00000000
        /*0050*/ 	.short	0x0006
        /*0052*/ 	.short	0x0030
        /*0054*/ 	.byte	0x00, 0xf0, 0x21, 0x00


	//----- nvinfo : EIATTR_KPARAM_INFO
	.align		4
.L_17:
        /*0058*/ 	.byte	0x04, 0x17
        /*005a*/ 	.short	(.L_19 - .L_18)
.L_18:
        /*005c*/ 	.word	0x00000000
        /*0060*/ 	.short	0x0005
        /*0062*/ 	.short	0x0028
        /*0064*/ 	.byte	0x00, 0xf0, 0x21, 0x00


	//----- nvinfo : EIATTR_KPARAM_INFO
	.align		4
.L_19:
        /*0068*/ 	.byte	0x04, 0x17
        /*006a*/ 	.short	(.L_21 - .L_20)
.L_20:
        /*006c*/ 	.word	0x00000000
        /*0070*/ 	.short	0x0004
        /*0072*/ 	.short	0x0020
        /*0074*/ 	.byte	0x00, 0xf0, 0x21, 0x00


	//----- nvinfo : EIATTR_KPARAM_INFO
	.align		4
.L_21:
        /*0078*/ 	.byte	0x04, 0x17
        /*007a*/ 	.short	(.L_23 - .L_22)
.L_22:
        /*007c*/ 	.word	0x00000000
        /*0080*/ 	.short	0x0003
        /*0082*/ 	.short	0x0018
        /*0084*/ 	.byte	0x00, 0xf0, 0x21, 0x00


	//----- nvinfo : EIATTR_KPARAM_INFO
	.align		4
.L_23:
        /*0088*/ 	.byte	0x04, 0x17
        /*008a*/ 	.short	(.L_25 - .L_24)
.L_24:
        /*008c*/ 	.word	0x00000000
        /*0090*/ 	.short	0x0002
        /*0092*/ 	.short	0x0010
        /*0094*/ 	.byte	0x00, 0xf5, 0x21, 0x00


	//----- nvinfo : EIATTR_KPARAM_INFO
	.align		4
.L_25:
        /*0098*/ 	.byte	0x04, 0x17
        /*009a*/ 	.short	(.L_27 - .L_26)
.L_26:
        /*009c*/ 	.word	0x00000000
        /*00a0*/ 	.short	0x0001
        /*00a2*/ 	.short	0x0008
        /*00a4*/ 	.byte	0x00, 0xf5, 0x21, 0x00


	//----- nvinfo : EIATTR_KPARAM_INFO
	.align		4
.L_27:
        /*00a8*/ 	.byte	0x04, 0x17
        /*00aa*/ 	.short	(.L_29 - .L_28)
.L_28:
        /*00ac*/ 	.word	0x00000000
        /*00b0*/ 	.short	0x0000
        /*00b2*/ 	.short	0x0000
        /*00b4*/ 	.byte	0x00, 0xf5, 0x21, 0x00


	//----- nvinfo : EIATTR_SPARSE_MMA_MASK
	.align		4
.L_29:
        /*00b8*/ 	.byte	0x03, 0x50
        /*00ba*/ 	.short	0x0000


	//----- nvinfo : EIATTR_MAXREG_COUNT
	.align		4
        /*00bc*/ 	.byte	0x03, 0x1b
        /*00be*/ 	.short	0x00ff


	//----- nvinfo : EIATTR_MERCURY_ISA_VERSION
	.align		4
        /*00c0*/ 	.byte	0x03, 0x5f
        /*00c2*/ 	.short	0x0101


	//----- nvinfo : EIATTR_VRC_CTA_INIT_COUNT
	.align		4
        /*00c4*/ 	.byte	0x02, 0x4a
	.zero		1
	.zero		1


	//----- nvinfo : EIATTR_EXIT_INSTR_OFFSETS
	.align		4
        /*00c8*/ 	.byte	0x04, 0x1c
        /*00ca*/ 	.short	(.L_31 - .L_30)


	//   ....[0]....
.L_30:
        /*00cc*/ 	.word	0x00000120


	//   ....[1]....
        /*00d0*/ 	.word	0x00000e90


	//   ....[2]....
        /*00d4*/ 	.word	0x00001840


	//----- nvinfo : EIATTR_CBANK_PARAM_SIZE
	.align		4
.L_31:
        /*00d8*/ 	.byte	0x03, 0x19
        /*00da*/ 	.short	0x0051


	//----- nvinfo : EIATTR_PARAM_CBANK
	.align		4
        /*00dc*/ 	.byte	0x04, 0x0a
        /*00de*/ 	.short	(.L_33 - .L_32)
	.align		4
.L_32:
        /*00e0*/ 	.word	index@(.nv.constant0._Z4multPdS_S_yyyyyyyb)
        /*00e4*/ 	.short	0x0380
        /*00e6*/ 	.short	0x0051


	//----- nvinfo : EIATTR_SW_WAR
	.align		4
.L_33:
        /*00e8*/ 	.byte	0x04, 0x36
        /*00ea*/ 	.short	(.L_35 - .L_34)
.L_34:
        /*00ec*/ 	.word	0x00000008
.L_35:


//--------------------- .nv.callgraph             --------------------------
	.section	.nv.callgraph,"",@"SHT_CUDA_CALLGRAPH"
	.align	4
	.sectionentsize	8
	.align		4
        /*0000*/ 	.word	0x00000000
	.align		4
        /*0004*/ 	.word	0xffffffff
	.align		4
        /*0008*/ 	.word	0x00000000
	.align		4
        /*000c*/ 	.word	0xfffffffe
	.align		4
        /*0010*/ 	.word	0x00000000
	.align		4
        /*0014*/ 	.word	0xfffffffd
	.align		4
        /*0018*/ 	.word	0x00000000
	.align		4
        /*001c*/ 	.word	0xfffffffc


//--------------------- .text._Z4multPdS_S_yyyyyyyb --------------------------
	.section	.text._Z4multPdS_S_yyyyyyyb,"ax",@progbits
	.align	128
        .global         _Z4multPdS_S_yyyyyyyb
        .type           _Z4multPdS_S_yyyyyyyb,@function
        .size           _Z4multPdS_S_yyyyyyyb,(.L_x_14 - _Z4multPdS_S_yyyyyyyb)
        .other          _Z4multPdS_S_yyyyyyyb,@"STO_CUDA_ENTRY STV_DEFAULT"
_Z4multPdS_S_yyyyyyyb:
.text._Z4multPdS_S_yyyyyyyb:
[----:B------:R-:W-:Y:S01]  /*0000*/  LDC R1, c[0x0][0x37c] ;  /* 0x0000df00ff017b82 */ /* 0x000fe20000000800 */
[----:B------:R-:W0:Y:S01]  /*0010*/  S2R R8, SR_CTAID.Y ;  /* 0x0000000000087919 */ /* 0x000e220000002600 */
[----:B------:R-:W1:Y:S06]  /*0020*/  LDCU UR4, c[0x0][0x360] ;  /* 0x00006c00ff0477ac */ /* 0x000e6c0008000800 */
[----:B------:R-:W2:Y:S01]  /*0030*/  LDC.64 R4, c[0x0][0x3b0] ;  /* 0x0000ec00ff047b82 */ /* 0x000ea20000000a00 */
[----:B------:R-:W0:Y:S01]  /*0040*/  S2R R9, SR_TID.Y ;  /* 0x0000000000097919 */ /* 0x000e220000002200 */
[----:B------:R-:W0:Y:S01]  /*0050*/  LDCU UR5, c[0x0][0x364] ;  /* 0x00006c80ff0577ac */ /* 0x000e220008000800 */
[----:B------:R-:W1:Y:S01]  /*0060*/  S2R R7, SR_CTAID.X ;  /* 0x0000000000077919 */ /* 0x000e620000002500 */
[----:B------:R-:W3:Y:S01]  /*0070*/  LDCU.64 UR6, c[0x0][0x398] ;  /* 0x00007300ff0677ac */ /* 0x000ee20008000a00 */
[----:B------:R-:W1:Y:S01]  /*0080*/  S2R R0, SR_TID.X ;  /* 0x0000000000007919 */ /* 0x000e620000002100 */
[----:B------:R-:W4:Y:S02]  /*0090*/  LDCU.64 UR8, c[0x0][0x3c8] ;  /* 0x00007900ff0877ac */ /* 0x000f240008000a00 */
[----:B----4-:R-:W-:Y:S01]  /*00a0*/  ISETP.EQ.U32.AND P0, PT, RZ, UR8, PT ;  /* 0x00000008ff007c0c */ /* 0x010fe2000bf02070 */
[----:B0-----:R-:W-:-:S05]  /*00b0*/  IMAD R8, R8, UR5, R9 ;  /* 0x0000000508087c24 */ /* 0x001fca000f8e0209 */
[----:B--2---:R-:W-:Y:S01]  /*00c0*/  ISETP.GE.U32.AND P2, PT, R8, R4, PT ;  /* 0x000000040800720c */ /* 0x004fe20003f46070 */
[----:B-1----:R-:W-:-:S03]  /*00d0*/  IMAD R7, R7, UR4, R0 ;  /* 0x0000000407077c24 */ /* 0x002fc6000f8e0200 */
[----:B------:R-:W-:Y:S02]  /*00e0*/  ISETP.GE.U32.AND.EX P2, PT, RZ, R5, PT, P2 ;  /* 0x00000005ff00720c */ /* 0x000fe40003f46120 */
[----:B---3--:R-:W-:-:S04]  /*00f0*/  ISETP.GE.U32.AND P1, PT, R7, UR6, PT ;  /* 0x0000000607007c0c */ /* 0x008fc8000bf26070 */
[----:B------:R-:W-:-:S04]  /*0100*/  ISETP.GE.U32.OR.EX P1, PT, RZ, UR7, P2, P1 ;  /* 0x00000007ff007c0c */ /* 0x000fc80009726510 */
[----:B------:R-:W-:-:S13]  /*0110*/  ISETP.EQ.OR.EX P0, PT, RZ, UR9, P1, P0 ;  /* 0x00000009ff007c0c */ /* 0x000fda0008f02700 */
[----:B------:R-:W-:Y:S05]  /*0120*/  @P0 EXIT ;  /* 0x000000000000094d */ /* 0x000fea0003800000 */
[----:B------:R-:W0:Y:S01]  /*0130*/  LDCU.U8 UR4, c[0x0][0x3d0] ;  /* 0x00007a00ff0477ac */ /* 0x000e220008000000 */
[----:B------:R-:W-:Y:S01]  /*0140*/  IMAD.MOV.U32 R9, RZ, RZ, RZ ;  /* 0x000000ffff097224 */ /* 0x000fe200078e00ff */
[----:B------:R-:W1:Y:S01]  /*0150*/  LDCU.64 UR12, c[0x0][0x3c0] ;  /* 0x00007800ff0c77ac */ /* 0x000e620008000a00 */
[----:B------:R-:W2:Y:S01]  /*0160*/  LDCU.64 UR14, c[0x0][0x390] ;  /* 0x00007200ff0e77ac */ /* 0x000ea20008000a00 */
[----:B------:R-:W3:Y:S01]  /*0170*/  LDCU.64 UR8, c[0x0][0x3a0] ;  /* 0x00007400ff0877ac */ /* 0x000ee20008000a00 */
[----:B------:R-:W4:Y:S01]  /*0180*/  LDCU.64 UR10, c[0x0][0x358] ;  /* 0x00006b00ff0a77ac */ /* 0x000f220008000a00 */
[----:B0-----:R-:W-:Y:S01]  /*0190*/  UPRMT UR4, UR4, 0x8880, URZ ;  /* 0x0000888004047896 */ /* 0x001fe200080000ff */
[----:B-1----:R-:W-:-:S03]  /*01a0*/  IMAD.WIDE.U32 R2, R7, UR12, R8 ;  /* 0x0000000c07027c25 */ /* 0x002fc6000f8e0008 */
[----:B------:R-:W-:Y:S01]  /*01b0*/  UISETP.NE.AND UP0, UPT, UR4, URZ, UPT ;  /* 0x000000ff0400728c */ /* 0x000fe2000bf05270 */
[C---:B------:R-:W-:Y:S01]  /*01c0*/  IMAD R3, R7.reuse, UR13, R3 ;  /* 0x0000000d07037c24 */ /* 0x040fe2000f8e0203 */
[----:B--2---:R-:W-:Y:S01]  /*01d0*/  LEA R10, P0, R2, UR14, 0x3 ;  /* 0x0000000e020a7c11 */ /* 0x004fe2000f8018ff */
[----:B---3--:R-:W-:-:S03]  /*01e0*/  IMAD.WIDE.U32 R12, R7, UR8, RZ ;  /* 0x00000008070c7c25 */ /* 0x008fc6000f8e00ff */
[----:B------:R-:W-:Y:S01]  /*01f0*/  LEA.HI.X R11, R2, UR15, R3, 0x3, P0 ;  /* 0x0000000f020b7c11 */ /* 0x000fe200080f1c03 */
[----:B------:R-:W-:Y:S02]  /*0200*/  IMAD R0, R7, UR9, R13 ;  /* 0x0000000907007c24 */ /* 0x000fe4000f8e020d */
[----:B----4-:R-:W-:Y:S06]  /*0210*/  BRA.U UP0, `(.L_x_0) ;  /* 0x0000000d00247547 */ /* 0x010fec000b800000 */
[----:B------:R-:W0:Y:S01]  /*0220*/  LDCU.64 UR14, c[0x0][0x380] ;  /* 0x00007000ff0e77ac */ /* 0x000e220008000a00 */
[C-C-:B------:R-:W-:Y:S02]  /*0230*/  SHF.L.U64.HI R3, R4.reuse, 0x6, R5.reuse ;  /* 0x0000000604037819 */ /* 0x140fe40000010205 */
[----:B------:R-:W-:Y:S01]  /*0240*/  SHF.L.U64.HI R5, R4, 0x3, R5 ;  /* 0x0000000304057819 */ /* 0x000fe20000010205 */
[----:B------:R-:W-:Y:S01]  /*0250*/  UMOV UR4, 0xffffffff ;  /* 0xffffffff00047882 */ /* 0x000fe20000000000 */
[----:B------:R-:W-:Y:S01]  /*0260*/  UMOV UR5, 0xffffffff ;  /* 0xffffffff00057882 */ /* 0x000fe20000000000 */
[----:B------:R-:W-:Y:S02]  /*0270*/  ULOP3.LUT UR13, UR6, 0x3, URZ, 0xc0, !UPT ;  /* 0x00000003060d7892 */ /* 0x000fe4000f8ec0ff */
[----:B------:R-:W-:Y:S02]  /*0280*/  UIMAD.WIDE.U32 UR4, UR6, 0x1, UR4 ;  /* 0x00000001060478a5 */ /* 0x000fe4000f8e0004 */
[----:B------:R-:W-:-:S02]  /*0290*/  ULOP3.LUT UR9, UR6, 0xfffffff8, URZ, 0xc0, !UPT ;  /* 0xfffffff806097892 */ /* 0x000fc4000f8ec0ff */
[----:B------:R-:W-:Y:S02]  /*02a0*/  UIADD3 UR5, UPT, UPT, UR5, UR7, URZ ;  /* 0x0000000705057290 */ /* 0x000fe4000fffe0ff */
[----:B------:R-:W-:Y:S01]  /*02b0*/  UISETP.GE.U32.AND UP0, UPT, UR4, 0x7, UPT ;  /* 0x000000070400788c */ /* 0x000fe2000bf06070 */
[----:B------:R-:W-:Y:S01]  /*02c0*/  UMOV UR6, URZ ;  /* 0x000000ff00067c82 */ /* 0x000fe20008000000 */
[----:B------:R-:W-:Y:S01]  /*02d0*/  UMOV UR7, URZ ;  /* 0x000000ff00077c82 */ /* 0x000fe20008000000 */
[----:B0-----:R-:W-:Y:S01]  /*02e0*/  LEA R2, P0, R12, UR14, 0x3 ;  /* 0x0000000e0c027c11 */ /* 0x001fe2000f8018ff */
[----:B------:R-:W-:-:S03]  /*02f0*/  UISETP.GE.U32.AND.EX UP0, UPT, UR5, URZ, UPT, UP0 ;  /* 0x000000ff0500728c */ /* 0x000fc6000bf06100 */
[----:B------:R-:W-:Y:S02]  /*0300*/  IADD3 R2, P1, PT, R2, 0x20, RZ ;  /* 0x0000002002027810 */ /* 0x000fe40007f3e0ff */
[----:B------:R-:W-:-:S05]  /*0310*/  LEA.HI.X R6, R12, UR15, R0, 0x3, P0 ;  /* 0x0000000f0c067c11 */ /* 0x000fca00080f1c00 */
[----:B------:R-:W-:-:S07]  /*0320*/  IMAD.X R6, RZ, RZ, R6, P1 ;  /* 0x000000ffff067224 */ /* 0x000fce00008e0606 */
.L_x_6:
[----:B------:R-:W-:Y:S01]  /*0330*/  UMOV UR4, URZ ;  /* 0x000000ff00047c82 */ /* 0x000fe20008000000 */
[----:B------:R-:W-:Y:S01]  /*0340*/  UMOV UR5, URZ ;  /* 0x000000ff00057c82 */ /* 0x000fe20008000000 */
[----:B-1234-:R-:W-:Y:S05]  /*0350*/  BRA.U !UP0, `(.L_x_1) ;  /* 0x0000000508107547 */ /* 0x01efea000b800000 */
[----:B------:R0:W5:Y:S01]  /*0360*/  LDG.E.64 R18, desc[UR10][R10.64] ;  /* 0x0000000a0a127981 */ /* 0x000162000c1e1b00 */
[----:B------:R-:W1:Y:S01]  /*0370*/  LDCU.64 UR14, c[0x0][0x388] ;  /* 0x00007100ff0e77ac */ /* 0x000e620008000a00 */
[----:B------:R-:W-:Y:S02]  /*0380*/  IMAD.MOV.U32 R14, RZ, RZ, R2 ;  /* 0x000000ffff0e7224 */ /* 0x000fe400078e0002 */
[----:B------:R-:W-:Y:S01]  /*0390*/  IMAD.MOV.U32 R15, RZ, RZ, R6 ;  /* 0x000000ffff0f7224 */ /* 0x000fe200078e0006 */
[----:B------:R-:W2:Y:S01]  /*03a0*/  LDCU UR5, c[0x0][0x39c] ;  /* 0x00007380ff0577ac */ /* 0x000ea20008000800 */
[----:B------:R-:W-:Y:S01]  /*03b0*/  UMOV UR4, UR9 ;  /* 0x0000000900047c82 */ /* 0x000fe20008000000 */
[----:B-1----:R-:W-:-:S04]  /*03c0*/  LEA R7, P0, R8, UR14, 0x3 ;  /* 0x0000000e08077c11 */ /* 0x002fc8000f8018ff */
[----:B0-2---:R-:W-:-:S09]  /*03d0*/  LEA.HI.X R26, R8, UR15, RZ, 0x3, P0 ;  /* 0x0000000f081a7c11 */ /* 0x005fd200080f1cff */
.L_x_2:
[----:B------:R-:W-:Y:S01]  /*03e0*/  IMAD.MOV.U32 R28, RZ, RZ, R7 ;  /* 0x000000ffff1c7224 */ /* 0x000fe200078e0007 */
[----:B-1----:R-:W2:Y:S01]  /*03f0*/  LDG.E.64 R16, desc[UR10][R14.64+-0x20] ;  /* 0xffffe00a0e107981 */ /* 0x002ea2000c1e1b00 */
[----:B------:R-:W-:-:S05]  /*0400*/  IMAD.MOV.U32 R29, RZ, RZ, R26 ;  /* 0x000000ffff1d7224 */ /* 0x000fca00078e001a */
[----:B------:R-:W2:Y:S01]  /*0410*/  LDG.E.64 R20, desc[UR10][R28.64] ;  /* 0x0000000a1c147981 */ /* 0x000ea2000c1e1b00 */
[----:B------:R-:W-:-:S05]  /*0420*/  IMAD.SHL.U32 R27, R4, 0x8, RZ ;  /* 0x00000008041b7824 */ /* 0x000fca00078e00ff */
[----:B------:R-:W-:-:S05]  /*0430*/  IADD3 R22, P0, PT, R7, R27, RZ ;  /* 0x0000001b07167210 */ /* 0x000fca0007f1e0ff */
[----:B------:R-:W-:Y:S01]  /*0440*/  IMAD.X R23, R26, 0x1, R5, P0 ;  /* 0x000000011a177824 */ /* 0x000fe200000e0605 */
[----:B--2--5:R-:W-:-:S07]  /*0450*/  DFMA R20, R16, R20, R18 ;  /* 0x000000141014722b */ /* 0x024fce0000000012 */
[----:B------:R0:W-:Y:S04]  /*0460*/  STG.E.64 desc[UR10][R10.64], R20 ;  /* 0x000000140a007986 */ /* 0x0001e8000c101b0a */
[----:B------:R-:W2:Y:S04]  /*0470*/  LDG.E.64 R18, desc[UR10][R22.64] ;  /* 0x0000000a16127981 */ /* 0x000ea8000c1e1b00 */
[----:B------:R-:W2:Y:S01]  /*0480*/  LDG.E.64 R16, desc[UR10][R14.64+-0x18] ;  /* 0xffffe80a0e107981 */ /* 0x000ea2000c1e1b00 */
[----:B------:R-:W-:-:S05]  /*0490*/  IADD3 R24, P0, PT, R22, R27, RZ ;  /* 0x0000001b16187210 */ /* 0x000fca0007f1e0ff */
[----:B------:R-:W-:Y:S01]  /*04a0*/  IMAD.X R25, R23, 0x1, R5, P0 ;  /* 0x0000000117197824 */ /* 0x000fe200000e0605 */
[----:B--2---:R-:W-:-:S07]  /*04b0*/  DFMA R16, R16, R18, R20 ;  /* 0x000000121010722b */ /* 0x004fce0000000014 */
[----:B------:R1:W-:Y:S04]  /*04c0*/  STG.E.64 desc[UR10][R10.64], R16 ;  /* 0x000000100a007986 */ /* 0x0003e8000c101b0a */
[----:B------:R-:W2:Y:S04]  /*04d0*/  LDG.E.64 R18, desc[UR10][R24.64] ;  /* 0x0000000a18127981 */ /* 0x000ea8000c1e1b00 */
[----:B------:R-:W2:Y:S01]  /*04e0*/  LDG.E.64 R28, desc[UR10][R14.64+-0x10] ;  /* 0xfffff00a0e1c7981 */ /* 0x000ea2000c1e1b00 */
[----:B0-----:R-:W-:-:S05]  /*04f0*/  IADD3 R20, P0, PT, R24, R27, RZ ;  /* 0x0000001b18147210 */ /* 0x001fca0007f1e0ff */
[----:B------:R-:W-:Y:S01]  /*0500*/  IMAD.X R21, R25, 0x1, R5, P0 ;  /* 0x0000000119157824 */ /* 0x000fe200000e0605 */
[----:B--2---:R-:W-:-:S07]  /*0510*/  DFMA R18, R28, R18, R16 ;  /* 0x000000121c12722b */ /* 0x004fce0000000010 */
[----:B------:R0:W-:Y:S04]  /*0520*/  STG.E.64 desc[UR10][R10.64], R18 ;  /* 0x000000120a007986 */ /* 0x0001e8000c101b0a */
[----:B------:R-:W2:Y:S04]  /*0530*/  LDG.E.64 R22, desc[UR10][R20.64] ;  /* 0x0000000a14167981 */ /* 0x000ea8000c1e1b00 */
[----:B------:R-:W2:Y:S01]  /*0540*/  LDG.E.64 R28, desc[UR10][R14.64+-0x8] ;  /* 0xfffff80a0e1c7981 */ /* 0x000ea2000c1e1b00 */
[----:B-1----:R-:W-:-:S05]  /*0550*/  IADD3 R16, P0, PT, R20, R27, RZ ;  /* 0x0000001b14107210 */ /* 0x002fca0007f1e0ff */
        /* <DEDUP_REMOVED lines=22> */
[----:B------:R0:W2:Y:S01]  /*06c0*/  LDG.E.64 R18, desc[UR10][R14.64+0x18] ;  /* 0x0000180a0e127981 */ /* 0x0000a2000c1e1b00 */
[----:B------:R-:W-:-:S04]  /*06d0*/  UIADD3 UR4, UP1, UPT, UR4, -0x8, URZ ;  /* 0xfffffff804047890 */ /* 0x000fc8000ff3e0ff */
[----:B------:R-:W-:Y:S02]  /*06e0*/  UIADD3.X UR5, UPT, UPT, UR5, -0x1, URZ, UP1, !UPT ;  /* 0xffffffff05057890 */ /* 0x000fe40008ffe4ff */
[----:B------:R-:W-:-:S04]  /*06f0*/  UISETP.NE.U32.AND UP1, UPT, UR4, URZ, UPT ;  /* 0x000000ff0400728c */ /* 0x000fc8000bf25070 */
[----:B------:R-:W-:Y:S01]  /*0700*/  UISETP.NE.AND.EX UP1, UPT, UR5, URZ, UPT, UP1 ;  /* 0x000000ff0500728c */ /* 0x000fe2000bf25310 */
[----:B0-----:R-:W-:Y:S02]  /*0710*/  IADD3 R14, P1, PT, R14, 0x40, RZ ;  /* 0x000000400e0e7810 */ /* 0x001fe40007f3e0ff */
[----:B------:R-:W-:-:S03]  /*0720*/  LEA R7, P0, R4, R7, 0x6 ;  /* 0x0000000704077211 */ /* 0x000fc600078030ff */
[----:B------:R-:W-:Y:S02]  /*0730*/  IMAD.X R15, RZ, RZ, R15, P1 ;  /* 0x000000ffff0f7224 */ /* 0x000fe400008e060f */
[----:B------:R-:W-:Y:S01]  /*0740*/  IMAD.X R26, R26, 0x1, R3, P0 ;  /* 0x000000011a1a7824 */ /* 0x000fe200000e0603 */
[----:B--2---:R-:W-:-:S07]  /*0750*/  DFMA R18, R18, R24, R16 ;  /* 0x000000181212722b */ /* 0x004fce0000000010 */
[----:B------:R1:W-:Y:S01]  /*0760*/  STG.E.64 desc[UR10][R10.64], R18 ;  /* 0x000000120a007986 */ /* 0x0003e2000c101b0a */
[----:B------:R-:W-:Y:S05]  /*0770*/  BRA.U UP1, `(.L_x_2) ;  /* 0xfffffffd01187547 */ /* 0x000fea000b83ffff */
[----:B------:R-:W0:Y:S01]  /*0780*/  LDCU UR5, c[0x0][0x39c] ;  /* 0x00007380ff0577ac */ /* 0x000e220008000800 */
[----:B------:R-:W-:-:S05]  /*0790*/  UMOV UR4, UR9 ;  /* 0x0000000900047c82 */ /* 0x000fca0008000000 */
.L_x_1:
[----:B------:R-:W2:Y:S02]  /*07a0*/  LDCU UR8, c[0x0][0x398] ;  /* 0x00007300ff0877ac */ /* 0x000ea40008000800 */
[----:B--2---:R-:W-:-:S04]  /*07b0*/  ULOP3.LUT UR8, UR8, 0x7, URZ, 0xc0, !UPT ;  /* 0x0000000708087892 */ /* 0x004fc8000f8ec0ff */
[----:B------:R-:W-:-:S04]  /*07c0*/  UISETP.NE.U32.AND UP1, UPT, UR8, URZ, UPT ;  /* 0x000000ff0800728c */ /* 0x000fc8000bf25070 */
[----:B------:R-:W-:-:S09]  /*07d0*/  UISETP.NE.AND.EX UP1, UPT, URZ, URZ, UPT, UP1 ;  /* 0x000000ffff00728c */ /* 0x000fd2000bf25310 */
[----:B------:R-:W-:Y:S05]  /*07e0*/  BRA.U !UP1, `(.L_x_3) ;  /* 0x0000000509947547 */ /* 0x000fea000b800000 */
[----:B------:R-:W-:Y:S02]  /*07f0*/  UIADD3 UR8, UP1, UPT, UR8, -0x1, URZ ;  /* 0xffffffff08087890 */ /* 0x000fe4000ff3e0ff */
[----:B------:R-:W-:Y:S02]  /*0800*/  UISETP.NE.U32.AND UP2, UPT, UR13, URZ, UPT ;  /* 0x000000ff0d00728c */ /* 0x000fe4000bf45070 */
[----:B------:R-:W-:Y:S02]  /*0810*/  UIADD3.X UR12, UPT, UPT, URZ, -0x1, URZ, UP1, !UPT ;  /* 0xffffffffff0c7890 */ /* 0x000fe40008ffe4ff */
[----:B------:R-:W-:Y:S02]  /*0820*/  UISETP.GE.U32.AND UP1, UPT, UR8, 0x3, UPT ;  /* 0x000000030800788c */ /* 0x000fe4000bf26070 */
[----:B------:R-:W-:Y:S02]  /*0830*/  UISETP.NE.AND.EX UP2, UPT, URZ, URZ, UPT, UP2 ;  /* 0x000000ffff00728c */ /* 0x000fe4000bf45320 */
[----:B------:R-:W-:-:S09]  /*0840*/  UISETP.GE.U32.AND.EX UP1, UPT, UR12, URZ, UPT, UP1 ;  /* 0x000000ff0c00728c */ /* 0x000fd2000bf26110 */
[----:B------:R-:W-:Y:S05]  /*0850*/  BRA.U !UP1, `(.L_x_4) ;  /* 0x0000000109a07547 */ /* 0x000fea000b800000 */
[----:B-1----:R-:W0:Y:S01]  /*0860*/  LDC.64 R18, c[0x0][0x3b0] ;  /* 0x0000ec00ff127b82 */ /* 0x002e220000000a00 */
[----:B------:R-:W1:Y:S01]  /*0870*/  LDCU.128 UR16, c[0x0][0x380] ;  /* 0x00007000ff1077ac */ /* 0x000e620008000c00 */
[----:B------:R-:W-:Y:S01]  /*0880*/  IMAD.MOV.U32 R16, RZ, RZ, R8 ;  /* 0x000000ffff107224 */ /* 0x000fe200078e0008 */
[----:B------:R-:W-:Y:S01]  /*0890*/  IADD3 R15, P0, PT, R12, UR4, RZ ;  /* 0x000000040c0f7c10 */ /* 0x000fe2000ff1e0ff */
[----:B------:R-:W-:Y:S01]  /*08a0*/  IMAD.MOV.U32 R17, RZ, RZ, RZ ;  /* 0x000000ffff117224 */ /* 0x000fe200078e00ff */
[----:B------:R-:W2:Y:S01]  /*08b0*/  LDG.E.64 R20, desc[UR10][R10.64] ;  /* 0x0000000a0a147981 */ /* 0x000ea2000c1e1b00 */
[C---:B0-----:R-:W-:Y:S02]  /*08c0*/  IMAD R14, R18.reuse, UR5, RZ ;  /* 0x00000005120e7c24 */ /* 0x041fe4000f8e02ff */
[----:B------:R-:W-:Y:S01]  /*08d0*/  IMAD.WIDE.U32 R16, R18, UR4, R16 ;  /* 0x0000000412107c25 */ /* 0x000fe2000f8e0010 */
[----:B------:R-:W-:-:S03]  /*08e0*/  IADD3.X R18, PT, PT, R0, UR5, RZ, P0, !PT ;  /* 0x0000000500127c10 */ /* 0x000fc600087fe4ff */
[----:B------:R-:W-:Y:S01]  /*08f0*/  IMAD R7, R19, UR4, R14 ;  /* 0x0000000413077c24 */ /* 0x000fe2000f8e020e */
[----:B-1----:R-:W-:Y:S02]  /*0900*/  LEA R14, P1, R15, UR16, 0x3 ;  /* 0x000000100f0e7c11 */ /* 0x002fe4000f8218ff */
[----:B------:R-:W-:Y:S01]  /*0910*/  LEA R22, P0, R16, UR18, 0x3 ;  /* 0x0000001210167c11 */ /* 0x000fe2000f8018ff */
[----:B------:R-:W-:Y:S01]  /*0920*/  IMAD.IADD R7, R17, 0x1, R7 ;  /* 0x0000000111077824 */ /* 0x000fe200078e0207 */
[----:B------:R-:W-:-:S04]  /*0930*/  LEA.HI.X R15, R15, UR17, R18, 0x3, P1 ;  /* 0x000000110f0f7c11 */ /* 0x000fc800088f1c12 */
[----:B------:R-:W-:Y:S02]  /*0940*/  LEA.HI.X R23, R16, UR19, R7, 0x3, P0 ;  /* 0x0000001310177c11 */ /* 0x000fe400080f1c07 */
[----:B------:R-:W2:Y:S04]  /*0950*/  LDG.E.64 R16, desc[UR10][R14.64] ;  /* 0x0000000a0e107981 */ /* 0x000ea8000c1e1b00 */
[----:B------:R-:W2:Y:S01]  /*0960*/  LDG.E.64 R18, desc[UR10][R22.64] ;  /* 0x0000000a16127981 */ /* 0x000ea2000c1e1b00 */
[----:B------:R-:W-:-:S05]  /*0970*/  IMAD.SHL.U32 R7, R4, 0x8, RZ ;  /* 0x0000000804077824 */ /* 0x000fca00078e00ff */
[----:B------:R-:W-:-:S05]  /*0980*/  IADD3 R24, P0, PT, R22, R7, RZ ;  /* 0x0000000716187210 */ /* 0x000fca0007f1e0ff */
[----:B------:R-:W-:Y:S01]  /*0990*/  IMAD.X R25, R23, 0x1, R5, P0 ;  /* 0x0000000117197824 */ /* 0x000fe200000e0605 */
[----:B--2---:R-:W-:-:S07]  /*09a0*/  DFMA R16, R16, R18, R20 ;  /* 0x000000121010722b */ /* 0x004fce0000000014 */
[----:B------:R0:W-:Y:S04]  /*09b0*/  STG.E.64 desc[UR10][R10.64], R16 ;  /* 0x000000100a007986 */ /* 0x0001e8000c101b0a */
[----:B------:R-:W2:Y:S04]  /*09c0*/  LDG.E.64 R18, desc[UR10][R24.64] ;  /* 0x0000000a18127981 */ /* 0x000ea8000c1e1b00 */
[----:B------:R-:W2:Y:S01]  /*09d0*/  LDG.E.64 R20, desc[UR10][R14.64+0x8] ;  /* 0x0000080a0e147981 */ /* 0x000ea2000c1e1b00 */
[----:B------:R-:W-:-:S05]  /*09e0*/  IADD3 R26, P0, PT, R24, R7, RZ ;  /* 0x00000007181a7210 */ /* 0x000fca0007f1e0ff */
[----:B------:R-:W-:Y:S01]  /*09f0*/  IMAD.X R27, R25, 0x1, R5, P0 ;  /* 0x00000001191b7824 */ /* 0x000fe200000e0605 */
[----:B--2---:R-:W-:-:S07]  /*0a00*/  DFMA R18, R20, R18, R16 ;  /* 0x000000121412722b */ /* 0x004fce0000000010 */
[----:B------:R2:W-:Y:S04]  /*0a10*/  STG.E.64 desc[UR10][R10.64], R18 ;  /* 0x000000120a007986 */ /* 0x0005e8000c101b0a */
[----:B------:R-:W3:Y:S04]  /*0a20*/  LDG.E.64 R20, desc[UR10][R26.64] ;  /* 0x0000000a1a147981 */ /* 0x000ee8000c1e1b00 */
[----:B------:R-:W3:Y:S01]  /*0a30*/  LDG.E.64 R22, desc[UR10][R14.64+0x10] ;  /* 0x0000100a0e167981 */ /* 0x000ee2000c1e1b00 */
[----:B------:R-:W-:-:S05]  /*0a40*/  IADD3 R28, P0, PT, R26, R7, RZ ;  /* 0x000000071a1c7210 */ /* 0x000fca0007f1e0ff */
[----:B------:R-:W-:Y:S01]  /*0a50*/  IMAD.X R29, R27, 0x1, R5, P0 ;  /* 0x000000011b1d7824 */ /* 0x000fe200000e0605 */
[----:B---3--:R-:W-:-:S07]  /*0a60*/  DFMA R20, R22, R20, R18 ;  /* 0x000000141614722b */ /* 0x008fce0000000012 */
[----:B------:R2:W-:Y:S04]  /*0a70*/  STG.E.64 desc[UR10][R10.64], R20 ;  /* 0x000000140a007986 */ /* 0x0005e8000c101b0a */
[----:B0-----:R-:W3:Y:S04]  /*0a80*/  LDG.E.64 R16, desc[UR10][R14.64+0x18] ;  /* 0x0000180a0e107981 */ /* 0x001ee8000c1e1b00 */
[----:B------:R-:W3:Y:S01]  /*0a90*/  LDG.E.64 R28, desc[UR10][R28.64] ;  /* 0x0000000a1c1c7981 */ /* 0x000ee2000c1e1b00 */
[----:B------:R-:W-:-:S04]  /*0aa0*/  UIADD3 UR4, UP1, UPT, UR4, 0x4, URZ ;  /* 0x0000000404047890 */ /* 0x000fc8000ff3e0ff */
[----:B------:R-:W-:Y:S01]  /*0ab0*/  UIADD3.X UR5, UPT, UPT, URZ, UR5, URZ, UP1, !UPT ;  /* 0x00000005ff057290 */ /* 0x000fe20008ffe4ff */
[----:B---3--:R-:W-:-:S07]  /*0ac0*/  DFMA R16, R16, R28, R20 ;  /* 0x0000001c1010722b */ /* 0x008fce0000000014 */
[----:B------:R2:W-:Y:S04]  /*0ad0*/  STG.E.64 desc[UR10][R10.64], R16 ;  /* 0x000000100a007986 */ /* 0x0005e8000c101b0a */
.L_x_4:
[----:B------:R-:W-:Y:S05]  /*0ae0*/  BRA.U !UP2, `(.L_x_3) ;  /* 0x000000010ad47547 */ /* 0x000fea000b800000 */
[----:B------:R-:W3:Y:S01]  /*0af0*/  LDCU UR8, c[0x0][0x398] ;  /* 0x00007300ff0877ac */ /* 0x000ee20008000800 */
[----:B------:R-:W-:-:S04]  /*0b00*/  UISETP.NE.U32.AND UP1, UPT, UR13, 0x1, UPT ;  /* 0x000000010d00788c */ /* 0x000fc8000bf25070 */
[----:B------:R-:W-:Y:S02]  /*0b10*/  UISETP.NE.AND.EX UP1, UPT, URZ, URZ, UPT, UP1 ;  /* 0x000000ffff00728c */ /* 0x000fe4000bf25310 */
[----:B---3--:R-:W-:-:S07]  /*0b20*/  ULOP3.LUT UP2, URZ, UR8, 0x1, URZ, 0xc0, !UPT ;  /* 0x0000000108ff7892 */ /* 0x008fce000f84c0ff */
[----:B------:R-:W-:Y:S05]  /*0b30*/  BRA.U !UP1, `(.L_x_5) ;  /* 0x0000000109707547 */ /* 0x000fea000b800000 */
[----:B------:R-:W0:Y:S01]  /*0b40*/  LDC.64 R14, c[0x0][0x3b0] ;  /* 0x0000ec00ff0e7b82 */ /* 0x000e220000000a00 */
[----:B------:R-:W3:Y:S01]  /*0b50*/  LDCU.128 UR16, c[0x0][0x380] ;  /* 0x00007000ff1077ac */ /* 0x000ee20008000c00 */
[----:B-12---:R-:W-:Y:S01]  /*0b60*/  IMAD.MOV.U32 R16, RZ, RZ, R8 ;  /* 0x000000ffff107224 */ /* 0x006fe200078e0008 */
[----:B------:R-:W-:Y:S01]  /*0b70*/  IADD3 R7, P0, PT, R12, UR4, RZ ;  /* 0x000000040c077c10 */ /* 0x000fe2000ff1e0ff */
[----:B------:R-:W-:Y:S02]  /*0b80*/  IMAD.MOV.U32 R17, RZ, RZ, RZ ;  /* 0x000000ffff117224 */ /* 0x000fe400078e00ff */
[C---:B0-----:R-:W-:Y:S02]  /*0b90*/  IMAD R18, R14.reuse, UR5, RZ ;  /* 0x000000050e127c24 */ /* 0x041fe4000f8e02ff */
[----:B------:R-:W-:Y:S01]  /*0ba0*/  IMAD.WIDE.U32 R16, R14, UR4, R16 ;  /* 0x000000040e107c25 */ /* 0x000fe2000f8e0010 */
[----:B---3--:R-:W-:-:S03]  /*0bb0*/  LEA R14, P1, R7, UR16, 0x3 ;  /* 0x00000010070e7c11 */ /* 0x008fc6000f8218ff */
[----:B------:R-:W-:Y:S01]  /*0bc0*/  IMAD R15, R15, UR4, R18 ;  /* 0x000000040f0f7c24 */ /* 0x000fe2000f8e0212 */
[----:B------:R-:W-:Y:S02]  /*0bd0*/  IADD3.X R18, PT, PT, R0, UR5, RZ, P0, !PT ;  /* 0x0000000500127c10 */ /* 0x000fe400087fe4ff */
[----:B------:R-:W-:Y:S01]  /*0be0*/  LEA R24, P0, R16, UR18, 0x3 ;  /* 0x0000001210187c11 */ /* 0x000fe2000f8018ff */
[----:B------:R-:W-:Y:S01]  /*0bf0*/  IMAD.IADD R17, R17, 0x1, R15 ;  /* 0x0000000111117824 */ /* 0x000fe200078e020f */
[----:B------:R-:W-:-:S04]  /*0c00*/  LEA.HI.X R15, R7, UR17, R18, 0x3, P1 ;  /* 0x00000011070f7c11 */ /* 0x000fc800088f1c12 */
[----:B------:R-:W-:Y:S01]  /*0c10*/  LEA.HI.X R25, R16, UR19, R17, 0x3, P0 ;  /* 0x0000001310197c11 */ /* 0x000fe200080f1c11 */
[----:B------:R-:W2:Y:S04]  /*0c20*/  LDG.E.64 R18, desc[UR10][R14.64] ;  /* 0x0000000a0e127981 */ /* 0x000ea8000c1e1b00 */
        /* <DEDUP_REMOVED lines=9> */
[----:B------:R-:W-:-:S04]  /*0cc0*/  UIADD3 UR4, UP1, UPT, UR4, 0x2, URZ ;  /* 0x0000000204047890 */ /* 0x000fc8000ff3e0ff */
[----:B------:R-:W-:Y:S01]  /*0cd0*/  UIADD3.X UR5, UPT, UPT, URZ, UR5, URZ, UP1, !UPT ;  /* 0x00000005ff057290 */ /* 0x000fe20008ffe4ff */
[----:B--2---:R-:W-:-:S07]  /*0ce0*/  DFMA R18, R18, R22, R16 ;  /* 0x000000161212722b */ /* 0x004fce0000000010 */
[----:B------:R3:W-:Y:S04]  /*0cf0*/  STG.E.64 desc[UR10][R10.64], R18 ;  /* 0x000000120a007986 */ /* 0x0007e8000c101b0a */
.L_x_5:
[----:B------:R-:W-:Y:S05]  /*0d00*/  BRA.U !UP2, `(.L_x_3) ;  /* 0x000000010a4c7547 */ /* 0x000fea000b800000 */
[----:B-123--:R-:W1:Y:S01]  /*0d10*/  LDC.64 R16, c[0x0][0x3b0] ;  /* 0x0000ec00ff107b82 */ /* 0x00ee620000000a00 */
[----:B------:R-:W2:Y:S01]  /*0d20*/  LDCU.128 UR16, c[0x0][0x380] ;  /* 0x00007000ff1077ac */ /* 0x000ea20008000c00 */
[----:B------:R-:W-:Y:S01]  /*0d30*/  IMAD.MOV.U32 R18, RZ, RZ, R8 ;  /* 0x000000ffff127224 */ /* 0x000fe200078e0008 */
[----:B------:R-:W-:Y:S01]  /*0d40*/  IADD3 R15, P0, PT, R12, UR4, RZ ;  /* 0x000000040c0f7c10 */ /* 0x000fe2000ff1e0ff */
[----:B------:R-:W-:-:S03]  /*0d50*/  IMAD.MOV.U32 R19, RZ, RZ, RZ ;  /* 0x000000ffff137224 */ /* 0x000fc600078e00ff */
[----:B0-----:R-:W-:Y:S01]  /*0d60*/  IADD3.X R20, PT, PT, R0, UR5, RZ, P0, !PT ;  /* 0x0000000500147c10 */ /* 0x001fe200087fe4ff */
[C---:B-1----:R-:W-:Y:S02]  /*0d70*/  IMAD R14, R16.reuse, UR5, RZ ;  /* 0x00000005100e7c24 */ /* 0x042fe4000f8e02ff */
[----:B------:R-:W-:Y:S01]  /*0d80*/  IMAD.WIDE.U32 R18, R16, UR4, R18 ;  /* 0x0000000410127c25 */ /* 0x000fe2000f8e0012 */
[----:B--2---:R-:W-:-:S03]  /*0d90*/  LEA R16, P1, R15, UR16, 0x3 ;  /* 0x000000100f107c11 */ /* 0x004fc6000f8218ff */
[----:B------:R-:W-:Y:S01]  /*0da0*/  IMAD R7, R17, UR4, R14 ;  /* 0x0000000411077c24 */ /* 0x000fe2000f8e020e */
[----:B------:R-:W-:Y:S02]  /*0db0*/  LEA R14, P0, R18, UR18, 0x3 ;  /* 0x00000012120e7c11 */ /* 0x000fe4000f8018ff */
[----:B------:R-:W-:Y:S01]  /*0dc0*/  LEA.HI.X R17, R15, UR17, R20, 0x3, P1 ;  /* 0x000000110f117c11 */ /* 0x000fe200088f1c14 */
[----:B------:R-:W-:-:S05]  /*0dd0*/  IMAD.IADD R7, R19, 0x1, R7 ;  /* 0x0000000113077824 */ /* 0x000fca00078e0207 */
[----:B------:R-:W-:Y:S01]  /*0de0*/  LEA.HI.X R15, R18, UR19, R7, 0x3, P0 ;  /* 0x00000013120f7c11 */ /* 0x000fe200080f1c07 */
[----:B------:R-:W2:Y:S04]  /*0df0*/  LDG.E.64 R16, desc[UR10][R16.64] ;  /* 0x0000000a10107981 */ /* 0x000ea8000c1e1b00 */
[----:B------:R-:W2:Y:S04]  /*0e00*/  LDG.E.64 R18, desc[UR10][R10.64] ;  /* 0x0000000a0a127981 */ /* 0x000ea8000c1e1b00 */
[----:B------:R-:W2:Y:S02]  /*0e10*/  LDG.E.64 R14, desc[UR10][R14.64] ;  /* 0x0000000a0e0e7981 */ /* 0x000ea4000c1e1b00 */
[----:B--2---:R-:W-:-:S07]  /*0e20*/  DFMA R18, R16, R14, R18 ;  /* 0x0000000e1012722b */ /* 0x004fce0000000012 */
[----:B------:R4:W-:Y:S04]  /*0e30*/  STG.E.64 desc[UR10][R10.64], R18 ;  /* 0x000000120a007986 */ /* 0x0009e8000c101b0a */
.L_x_3:
[----:B------:R-:W5:Y:S01]  /*0e40*/  LDC.64 R14, c[0x0][0x3c8] ;  /* 0x0000f200ff0e7b82 */ /* 0x000f620000000a00 */
[----:B------:R-:W-:-:S04]  /*0e50*/  UIADD3 UR6, UP1, UPT, UR6, 0x1, URZ ;  /* 0x0000000106067890 */ /* 0x000fc8000ff3e0ff */
[----:B------:R-:W-:Y:S02]  /*0e60*/  UIADD3.X UR7, UPT, UPT, URZ, UR7, URZ, UP1, !UPT ;  /* 0x00000007ff077290 */ /* 0x000fe40008ffe4ff */
[----:B-----5:R-:W-:-:S04]  /*0e70*/  ISETP.NE.U32.AND P0, PT, R14, UR6, PT ;  /* 0x000000060e007c0c */ /* 0x020fc8000bf05070 */
[----:B------:R-:W-:-:S13]  /*0e80*/  ISETP.NE.AND.EX P0, PT, R15, UR7, PT, P0 ;  /* 0x000000070f007c0c */ /* 0x000fda000bf05300 */
[----:B0-----:R-:W-:Y:S05]  /*0e90*/  @!P0 EXIT ;  /* 0x000000000000894d */ /* 0x001fea0003800000 */
[----:B------:R-:W-:Y:S05]  /*0ea0*/  BRA `(.L_x_6) ;  /* 0xfffffff400207947 */ /* 0x000fea000383ffff */
.L_x_0:
[----:B------:R-:W-:Y:S02]  /*0eb0*/  ULOP3.LUT UR9, UR6, 0x7, URZ, 0xc0, !UPT ;  /* 0x0000000706097892 */ /* 0x000fe4000f8ec0ff */
[----:B------:R-:W-:Y:S02]  /*0ec0*/  UIADD3 UR5, UP0, UPT, UR6, -0x1, URZ ;  /* 0xffffffff06057890 */ /* 0x000fe4000ff1e0ff */
[----:B------:R-:W-:Y:S02]  /*0ed0*/  UIADD3 UR8, UP1, UPT, UR9, -0x1, URZ ;  /* 0xffffffff09087890 */ /* 0x000fe4000ff3e0ff */
[----:B------:R-:W-:Y:S02]  /*0ee0*/  UIADD3.X UR4, UPT, UPT, UR7, -0x1, URZ, UP0, !UPT ;  /* 0xffffffff07047890 */ /* 0x000fe400087fe4ff */
[----:B------:R-:W-:Y:S02]  /*0ef0*/  UISETP.GE.U32.AND UP0, UPT, UR5, 0x7, UPT ;  /* 0x000000070500788c */ /* 0x000fe4000bf06070 */
[----:B------:R-:W-:-:S02]  /*0f00*/  UIADD3.X UR5, UPT, UPT, URZ, -0x1, URZ, UP1, !UPT ;  /* 0xffffffffff057890 */ /* 0x000fc40008ffe4ff */
[----:B------:R-:W-:Y:S02]  /*0f10*/  UISETP.GE.U32.AND UP1, UPT, UR8, 0x3, UPT ;  /* 0x000000030800788c */ /* 0x000fe4000bf26070 */
[----:B------:R-:W-:Y:S02]  /*0f20*/  ULOP3.LUT UR12, UR6, 0x3, URZ, 0xc0, !UPT ;  /* 0x00000003060c7892 */ /* 0x000fe4000f8ec0ff */
[----:B------:R-:W-:Y:S02]  /*0f30*/  ULOP3.LUT UR8, UR6, 0xfffffff8, URZ, 0xc0, !UPT ;  /* 0xfffffff806087892 */ /* 0x000fe4000f8ec0ff */
[----:B------:R-:W-:Y:S02]  /*0f40*/  UISETP.GE.U32.AND.EX UP0, UPT, UR4, URZ, UPT, UP0 ;  /* 0x000000ff0400728c */ /* 0x000fe4000bf06100 */
[----:B------:R-:W-:Y:S01]  /*0f50*/  UISETP.GE.U32.AND.EX UP1, UPT, UR5, URZ, UPT, UP1 ;  /* 0x000000ff0500728c */ /* 0x000fe2000bf26110 */
[----:B------:R-:W-:Y:S01]  /*0f60*/  UMOV UR6, URZ ;  /* 0x000000ff00067c82 */ /* 0x000fe20008000000 */
[----:B------:R-:W-:-:S09]  /*0f70*/  UMOV UR7, URZ ;  /* 0x000000ff00077c82 */ /* 0x000fd20008000000 */
.L_x_12:
[----:B01----:R-:W0:Y:S01]  /*0f80*/  LDCU.64 UR4, c[0x0][0x3c8] ;  /* 0x00007900ff0477ac */ /* 0x003e220008000a00 */
[----:B------:R-:W-:-:S04]  /*0f90*/  UIADD3 UR6, UP2, UPT, UR6, 0x1, URZ ;  /* 0x0000000106067890 */ /* 0x000fc8000ff5e0ff */
[----:B------:R-:W-:Y:S02]  /*0fa0*/  UIADD3.X UR7, UPT, UPT, URZ, UR7, URZ, UP2, !UPT ;  /* 0x00000007ff077290 */ /* 0x000fe400097fe4ff */
[----:B0-----:R-:W-:-:S03]  /*0fb0*/  UISETP.NE.U32.AND UP2, UPT, UR6, UR4, UPT ;  /* 0x000000040600728c */ /* 0x001fc6000bf45070 */
[----:B------:R-:W-:Y:S01]  /*0fc0*/  UMOV UR4, URZ ;  /* 0x000000ff00047c82 */ /* 0x000fe20008000000 */
[----:B------:R-:W-:-:S03]  /*0fd0*/  UISETP.NE.AND.EX UP2, UPT, UR7, UR5, UPT, UP2 ;  /* 0x000000050700728c */ /* 0x000fc6000bf45320 */
[----:B------:R-:W-:Y:S01]  /*0fe0*/  UMOV UR5, URZ ;  /* 0x000000ff00057c82 */ /* 0x000fe20008000000 */
[----:B--234-:R-:W-:Y:S07]  /*0ff0*/  BRA.U !UP0, `(.L_x_7) ;  /* 0x0000000108d47547 */ /* 0x01cfee000b800000 */
[----:B------:R0:W5:Y:S01]  /*1000*/  LDG.E.64 R6, desc[UR10][R10.64] ;  /* 0x0000000a0a067981 */ /* 0x000162000c1e1b00 */
[----:B------:R-:W1:Y:S01]  /*1010*/  LDCU UR13, c[0x0][0x39c] ;  /* 0x00007380ff0d77ac */ /* 0x000e620008000800 */
[----:B------:R-:W2:Y:S01]  /*1020*/  LDCU.128 UR16, c[0x0][0x380] ;  /* 0x00007000ff1077ac */ /* 0x000ea20008000c00 */
[----:B------:R-:W-:Y:S01]  /*1030*/  UMOV UR4, URZ ;  /* 0x000000ff00047c82 */ /* 0x000fe20008000000 */
[----:B------:R-:W-:-:S05]  /*1040*/  UMOV UR5, URZ ;  /* 0x000000ff00057c82 */ /* 0x000fca0008000000 */
.L_x_8:
[----:B---3--:R-:W3:Y:S01]  /*1050*/  LDC.64 R2, c[0x0][0x3b0] ;  /* 0x0000ec00ff027b82 */ /* 0x008ee20000000a00 */
[----:B------:R-:W-:-:S04]  /*1060*/  IADD3 R5, P0, PT, R12, UR4, RZ ;  /* 0x000000040c057c10 */ /* 0x000fc8000ff1e0ff */
[----:B------:R-:W-:Y:S02]  /*1070*/  IADD3.X R16, PT, PT, R0, UR5, RZ, P0, !PT ;  /* 0x0000000500107c10 */ /* 0x000fe400087fe4ff */
[----:B--2---:R-:W-:-:S04]  /*1080*/  LEA R4, P0, R5, UR16, 0x3 ;  /* 0x0000001005047c11 */ /* 0x004fc8000f8018ff */
[----:B------:R-:W-:Y:S01]  /*1090*/  LEA.HI.X R5, R5, UR17, R16, 0x3, P0 ;  /* 0x0000001105057c11 */ /* 0x000fe200080f1c10 */
[----:B---3--:R-:W-:-:S04]  /*10a0*/  IMAD.WIDE.U32 R14, R8, R2, UR4 ;  /* 0x00000004080e7e25 */ /* 0x008fc8000f8e0002 */
[----:B------:R-:W-:Y:S01]  /*10b0*/  IMAD R3, R8, R3, R15 ;  /* 0x0000000308037224 */ /* 0x000fe200078e020f */
[----:B------:R-:W-:-:S04]  /*10c0*/  LEA R2, P1, R14, UR18, 0x3 ;  /* 0x000000120e027c11 */ /* 0x000fc8000f8218ff */
[----:B------:R-:W-:Y:S02]  /*10d0*/  LEA.HI.X R3, R14, UR19, R3, 0x3, P1 ;  /* 0x000000130e037c11 */ /* 0x000fe400088f1c03 */
[----:B------:R-:W2:Y:S04]  /*10e0*/  LDG.E.64 R14, desc[UR10][R4.64] ;  /* 0x0000000a040e7981 */ /* 0x000ea8000c1e1b00 */
[----:B------:R-:W2:Y:S02]  /*10f0*/  LDG.E.64 R16, desc[UR10][R2.64] ;  /* 0x0000000a02107981 */ /* 0x000ea4000c1e1b00 */
[----:B--2--5:R-:W-:-:S07]  /*1100*/  DFMA R14, R14, R16, R6 ;  /* 0x000000100e0e722b */ /* 0x024fce0000000006 */
[----:B------:R2:W-:Y:S04]  /*1110*/  STG.E.64 desc[UR10][R10.64], R14 ;  /* 0x0000000e0a007986 */ /* 0x0005e8000c101b0a */
[----:B------:R-:W3:Y:S04]  /*1120*/  LDG.E.64 R6, desc[UR10][R4.64+0x8] ;  /* 0x0000080a04067981 */ /* 0x000ee8000c1e1b00 */
[----:B------:R-:W3:Y:S02]  /*1130*/  LDG.E.64 R16, desc[UR10][R2.64+0x8] ;  /* 0x0000080a02107981 */ /* 0x000ee4000c1e1b00 */
[----:B---3--:R-:W-:-:S07]  /*1140*/  DFMA R6, R6, R16, R14 ;  /* 0x000000100606722b */ /* 0x008fce000000000e */
[----:B------:R3:W-:Y:S04]  /*1150*/  STG.E.64 desc[UR10][R10.64], R6 ;  /* 0x000000060a007986 */ /* 0x0007e8000c101b0a */
[----:B------:R-:W4:Y:S04]  /*1160*/  LDG.E.64 R16, desc[UR10][R4.64+0x10] ;  /* 0x0000100a04107981 */ /* 0x000f28000c1e1b00 */
[----:B------:R-:W4:Y:S02]  /*1170*/  LDG.E.64 R18, desc[UR10][R2.64+0x10] ;  /* 0x0000100a02127981 */ /* 0x000f24000c1e1b00 */
[----:B----4-:R-:W-:-:S07]  /*1180*/  DFMA R16, R16, R18, R6 ;  /* 0x000000121010722b */ /* 0x010fce0000000006 */
[----:B------:R4:W-:Y:S04]  /*1190*/  STG.E.64 desc[UR10][R10.64], R16 ;  /* 0x000000100a007986 */ /* 0x0009e8000c101b0a */
[----:B------:R-:W2:Y:S04]  /*11a0*/  LDG.E.64 R18, desc[UR10][R4.64+0x18] ;  /* 0x0000180a04127981 */ /* 0x000ea8000c1e1b00 */
[----:B------:R-:W2:Y:S02]  /*11b0*/  LDG.E.64 R20, desc[UR10][R2.64+0x18] ;  /* 0x0000180a02147981 */ /* 0x000ea4000c1e1b00 */
[----:B--2---:R-:W-:-:S07]  /*11c0*/  DFMA R18, R18, R20, R16 ;  /* 0x000000141212722b */ /* 0x004fce0000000010 */
        /* <DEDUP_REMOVED lines=9> */
[----:B------:R-:W4:Y:S04]  /*1260*/  LDG.E.64 R6, desc[UR10][R4.64+0x30] ;  /* 0x0000300a04067981 */ /* 0x000f28000c1e1b00 */
[----:B------:R-:W4:Y:S02]  /*1270*/  LDG.E.64 R16, desc[UR10][R2.64+0x30] ;  /* 0x0000300a02107981 */ /* 0x000f24000c1e1b00 */
[----:B----4-:R-:W-:-:S07]  /*1280*/  DFMA R16, R6, R16, R20 ;  /* 0x000000100610722b */ /* 0x010fce0000000014 */
[----:B------:R3:W-:Y:S04]  /*1290*/  STG.E.64 desc[UR10][R10.64], R16 ;  /* 0x000000100a007986 */ /* 0x0007e8000c101b0a */
[----:B------:R-:W4:Y:S04]  /*12a0*/  LDG.E.64 R6, desc[UR10][R4.64+0x38] ;  /* 0x0000380a04067981 */ /* 0x000f28000c1e1b00 */
[----:B--2---:R-:W4:Y:S01]  /*12b0*/  LDG.E.64 R18, desc[UR10][R2.64+0x38] ;  /* 0x0000380a02127981 */ /* 0x004f22000c1e1b00 */
[----:B------:R-:W-:-:S04]  /*12c0*/  UIADD3 UR4, UP3, UPT, UR4, 0x8, URZ ;  /* 0x0000000804047890 */ /* 0x000fc8000ff7e0ff */
[----:B------:R-:W-:Y:S02]  /*12d0*/  UIADD3.X UR5, UPT, UPT, URZ, UR5, URZ, UP3, !UPT ;  /* 0x00000005ff057290 */ /* 0x000fe40009ffe4ff */
[----:B------:R-:W-:-:S04]  /*12e0*/  UISETP.NE.U32.AND UP3, UPT, UR4, UR8, UPT ;  /* 0x000000080400728c */ /* 0x000fc8000bf65070 */
[----:B-1----:R-:W-:Y:S01]  /*12f0*/  UISETP.NE.AND.EX UP3, UPT, UR5, UR13, UPT, UP3 ;  /* 0x0000000d0500728c */ /* 0x002fe2000bf65330 */
[----:B----4-:R-:W-:-:S07]  /*1300*/  DFMA R6, R6, R18, R16 ;  /* 0x000000120606722b */ /* 0x010fce0000000010 */
[----:B------:R3:W-:Y:S01]  /*1310*/  STG.E.64 desc[UR10][R10.64], R6 ;  /* 0x000000060a007986 */ /* 0x0007e2000c101b0a */
[----:B------:R-:W-:Y:S05]  /*1320*/  BRA.U UP3, `(.L_x_8) ;  /* 0xfffffffd03487547 */ /* 0x000fea000b83ffff */
[----:B------:R-:W1:Y:S01]  /*1330*/  LDCU UR5, c[0x0][0x39c] ;  /* 0x00007380ff0577ac */ /* 0x000e620008000800 */
[----:B------:R-:W-:-:S05]  /*1340*/  UMOV UR4, UR8 ;  /* 0x0000000800047c82 */ /* 0x000fca0008000000 */
.L_x_7:
[----:B------:R-:W-:-:S04]  /*1350*/  UISETP.NE.U32.AND UP3, UPT, UR9, URZ, UPT ;  /* 0x000000ff0900728c */ /* 0x000fc8000bf65070 */
[----:B------:R-:W-:-:S09]  /*1360*/  UISETP.NE.AND.EX UP3, UPT, URZ, URZ, UPT, UP3 ;  /* 0x000000ffff00728c */ /* 0x000fd2000bf65330 */
[----:B------:R-:W-:Y:S05]  /*1370*/  BRA.U !UP3, `(.L_x_9) ;  /* 0x000000050b2c7547 */ /* 0x000fea000b800000 */
[----:B------:R-:W-:-:S04]  /*1380*/  UISETP.NE.U32.AND UP3, UPT, UR12, URZ, UPT ;  /* 0x000000ff0c00728c */ /* 0x000fc8000bf65070 */
[----:B------:R-:W-:Y:S01]  /*1390*/  UISETP.NE.AND.EX UP3, UPT, URZ, URZ, UPT, UP3 ;  /* 0x000000ffff00728c */ /* 0x000fe2000bf65330 */
[----:B------:R-:W-:Y:S10]  /*13a0*/  BRA.U !UP1, `(.L_x_10) ;  /* 0x0000000109747547 */ /* 0x000ff4000b800000 */
[----:B------:R-:W2:Y:S01]  /*13b0*/  LDC.64 R2, c[0x0][0x3b0] ;  /* 0x0000ec00ff027b82 */ /* 0x000ea20000000a00 */
[----:B------:R-:W4:Y:S01]  /*13c0*/  LDCU.128 UR16, c[0x0][0x380] ;  /* 0x00007000ff1077ac */ /* 0x000f220008000c00 */
[----:B------:R-:W-:Y:S01]  /*13d0*/  IADD3 R5, P0, PT, R12, UR4, RZ ;  /* 0x000000040c057c10 */ /* 0x000fe2000ff1e0ff */
[----:B---3--:R-:W3:Y:S03]  /*13e0*/  LDG.E.64 R16, desc[UR10][R10.64] ;  /* 0x0000000a0a107981 */ /* 0x008ee6000c1e1b00 */
[----:B-1----:R-:W-:Y:S02]  /*13f0*/  IADD3.X R14, PT, PT, R0, UR5, RZ, P0, !PT ;  /* 0x00000005000e7c10 */ /* 0x002fe400087fe4ff */
[----:B----4-:R-:W-:-:S04]  /*1400*/  LEA R4, P1, R5, UR16, 0x3 ;  /* 0x0000001005047c11 */ /* 0x010fc8000f8218ff */
[----:B------:R-:W-:Y:S01]  /*1410*/  LEA.HI.X R5, R5, UR17, R14, 0x3, P1 ;  /* 0x0000001105057c11 */ /* 0x000fe200088f1c0e */
[----:B--2---:R-:W-:-:S04]  /*1420*/  IMAD.WIDE.U32 R6, R8, R2, UR4 ;  /* 0x0000000408067e25 */ /* 0x004fc8000f8e0002 */
[----:B------:R-:W-:Y:S01]  /*1430*/  IMAD R3, R8, R3, R7 ;  /* 0x0000000308037224 */ /* 0x000fe200078e0207 */
[----:B------:R-:W-:-:S04]  /*1440*/  LEA R2, P0, R6, UR18, 0x3 ;  /* 0x0000001206027c11 */ /* 0x000fc8000f8018ff */
[----:B------:R-:W-:Y:S02]  /*1450*/  LEA.HI.X R3, R6, UR19, R3, 0x3, P0 ;  /* 0x0000001306037c11 */ /* 0x000fe400080f1c03 */
[----:B------:R-:W3:Y:S04]  /*1460*/  LDG.E.64 R6, desc[UR10][R4.64] ;  /* 0x0000000a04067981 */ /* 0x000ee8000c1e1b00 */
[----:B------:R-:W3:Y:S02]  /*1470*/  LDG.E.64 R14, desc[UR10][R2.64] ;  /* 0x0000000a020e7981 */ /* 0x000ee4000c1e1b00 */
[----:B---3--:R-:W-:-:S07]  /*1480*/  DFMA R6, R6, R14, R16 ;  /* 0x0000000e0606722b */ /* 0x008fce0000000010 */
[----:B------:R2:W-:Y:S04]  /*1490*/  STG.E.64 desc[UR10][R10.64], R6 ;  /* 0x000000060a007986 */ /* 0x0005e8000c101b0a */
        /* <DEDUP_REMOVED lines=9> */
[----:B------:R-:W3:Y:S01]  /*1530*/  LDG.E.64 R20, desc[UR10][R2.64+0x18] ;  /* 0x0000180a02147981 */ /* 0x000ee2000c1e1b00 */
[----:B------:R-:W-:-:S04]  /*1540*/  UIADD3 UR4, UP4, UPT, UR4, 0x4, URZ ;  /* 0x0000000404047890 */ /* 0x000fc8000ff9e0ff */
[----:B------:R-:W-:Y:S01]  /*1550*/  UIADD3.X UR5, UPT, UPT, URZ, UR5, URZ, UP4, !UPT ;  /* 0x00000005ff057290 */ /* 0x000fe2000a7fe4ff */
[----:B---3--:R-:W-:-:S07]  /*1560*/  DFMA R18, R18, R20, R16 ;  /* 0x000000141212722b */ /* 0x008fce0000000010 */
[----:B------:R2:W-:Y:S04]  /*1570*/  STG.E.64 desc[UR10][R10.64], R18 ;  /* 0x000000120a007986 */ /* 0x0005e8000c101b0a */
.L_x_10:
[----:B------:R-:W-:Y:S05]  /*1580*/  BRA.U !UP3, `(.L_x_9) ;  /* 0x000000010ba87547 */ /* 0x000fea000b800000 */
[----:B------:R-:W4:Y:S01]  /*1590*/  LDCU UR13, c[0x0][0x398] ;  /* 0x00007300ff0d77ac */ /* 0x000f220008000800 */
[----:B------:R-:W-:-:S04]  /*15a0*/  UISETP.NE.U32.AND UP3, UPT, UR12, 0x1, UPT ;  /* 0x000000010c00788c */ /* 0x000fc8000bf65070 */
[----:B------:R-:W-:Y:S02]  /*15b0*/  UISETP.NE.AND.EX UP3, UPT, URZ, URZ, UPT, UP3 ;  /* 0x000000ffff00728c */ /* 0x000fe4000bf65330 */
[----:B----4-:R-:W-:-:S07]  /*15c0*/  ULOP3.LUT UP4, URZ, UR13, 0x1, URZ, 0xc0, !UPT ;  /* 0x000000010dff7892 */ /* 0x010fce000f88c0ff */
[----:B------:R-:W-:Y:S05]  /*15d0*/  BRA.U !UP3, `(.L_x_11) ;  /* 0x000000010b547547 */ /* 0x000fea000b800000 */
[----:B------:R-:W4:Y:S01]  /*15e0*/  LDC.64 R4, c[0x0][0x3b0] ;  /* 0x0000ec00ff047b82 */ /* 0x000f220000000a00 */
[----:B------:R-:W5:Y:S01]  /*15f0*/  LDCU.128 UR16, c[0x0][0x380] ;  /* 0x00007000ff1077ac */ /* 0x000f620008000c00 */
[----:B------:R-:W-:Y:S01]  /*1600*/  IADD3 R3, P0, PT, R12, UR4, RZ ;  /* 0x000000040c037c10 */ /* 0x000fe2000ff1e0ff */
[----:B--23--:R-:W2:Y:S03]  /*1610*/  LDG.E.64 R16, desc[UR10][R10.64] ;  /* 0x0000000a0a107981 */ /* 0x00cea6000c1e1b00 */
[----:B-1----:R-:W-:Y:S02]  /*1620*/  IADD3.X R14, PT, PT, R0, UR5, RZ, P0, !PT ;  /* 0x00000005000e7c10 */ /* 0x002fe400087fe4ff */
[----:B-----5:R-:W-:-:S04]  /*1630*/  LEA R2, P1, R3, UR16, 0x3 ;  /* 0x0000001003027c11 */ /* 0x020fc8000f8218ff */
[----:B------:R-:W-:Y:S01]  /*1640*/  LEA.HI.X R3, R3, UR17, R14, 0x3, P1 ;  /* 0x0000001103037c11 */ /* 0x000fe200088f1c0e */
[----:B----4-:R-:W-:-:S04]  /*1650*/  IMAD.WIDE.U32 R6, R8, R4, UR4 ;  /* 0x0000000408067e25 */ /* 0x010fc8000f8e0004 */
[----:B------:R-:W-:Y:S01]  /*1660*/  IMAD R5, R8, R5, R7 ;  /* 0x0000000508057224 */ /* 0x000fe200078e0207 */
[----:B------:R-:W-:-:S04]  /*1670*/  LEA R4, P0, R6, UR18, 0x3 ;  /* 0x0000001206047c11 */ /* 0x000fc8000f8018ff */
[----:B------:R-:W-:Y:S02]  /*1680*/  LEA.HI.X R5, R6, UR19, R5, 0x3, P0 ;  /* 0x0000001306057c11 */ /* 0x000fe400080f1c05 */
[----:B------:R-:W2:Y:S04]  /*1690*/  LDG.E.64 R6, desc[UR10][R2.64] ;  /* 0x0000000a02067981 */ /* 0x000ea8000c1e1b00 */
[----:B------:R-:W2:Y:S02]  /*16a0*/  LDG.E.64 R14, desc[UR10][R4.64] ;  /* 0x0000000a040e7981 */ /* 0x000ea4000c1e1b00 */
        /* <DEDUP_REMOVED lines=8> */
.L_x_11:
[----:B------:R-:W-:Y:S05]  /*1730*/  BRA.U !UP4, `(.L_x_9) ;  /* 0x000000010c3c7547 */ /* 0x000fea000b800000 */
[----:B--234-:R-:W2:Y:S01]  /*1740*/  LDC.64 R6, c[0x0][0x3b0] ;  /* 0x0000ec00ff067b82 */ /* 0x01cea20000000a00 */
[----:B------:R-:W3:Y:S01]  /*1750*/  LDCU.128 UR16, c[0x0][0x380] ;  /* 0x00007000ff1077ac */ /* 0x000ee20008000c00 */
[----:B------:R-:W-:-:S04]  /*1760*/  IADD3 R5, P0, PT, R12, UR4, RZ ;  /* 0x000000040c057c10 */ /* 0x000fc8000ff1e0ff */
[----:B-1----:R-:W-:Y:S01]  /*1770*/  IADD3.X R14, PT, PT, R0, UR5, RZ, P0, !PT ;  /* 0x00000005000e7c10 */ /* 0x002fe200087fe4ff */
[----:B--2---:R-:W-:Y:S01]  /*1780*/  IMAD.WIDE.U32 R2, R8, R6, UR4 ;  /* 0x0000000408027e25 */ /* 0x004fe2000f8e0006 */
[----:B---3--:R-:W-:-:S03]  /*1790*/  LEA R6, P1, R5, UR16, 0x3 ;  /* 0x0000001005067c11 */ /* 0x008fc6000f8218ff */
[----:B------:R-:W-:Y:S01]  /*17a0*/  IMAD R3, R8, R7, R3 ;  /* 0x0000000708037224 */ /* 0x000fe200078e0203 */
[C---:B------:R-:W-:Y:S02]  /*17b0*/  LEA R4, P0, R2.reuse, UR18, 0x3 ;  /* 0x0000001202047c11 */ /* 0x040fe4000f8018ff */
[----:B------:R-:W-:Y:S02]  /*17c0*/  LEA.HI.X R7, R5, UR17, R14, 0x3, P1 ;  /* 0x0000001105077c11 */ /* 0x000fe400088f1c0e */
[----:B------:R-:W-:Y:S01]  /*17d0*/  LEA.HI.X R5, R2, UR19, R3, 0x3, P0 ;  /* 0x0000001302057c11 */ /* 0x000fe200080f1c03 */
[----:B------:R-:W2:Y:S04]  /*17e0*/  LDG.E.64 R14, desc[UR10][R10.64] ;  /* 0x0000000a0a0e7981 */ /* 0x000ea8000c1e1b00 */
[----:B------:R-:W2:Y:S04]  /*17f0*/  LDG.E.64 R2, desc[UR10][R6.64] ;  /* 0x0000000a06027981 */ /* 0x000ea8000c1e1b00 */
[----:B------:R-:W2:Y:S02]  /*1800*/  LDG.E.64 R4, desc[UR10][R4.64] ;  /* 0x0000000a04047981 */ /* 0x000ea4000c1e1b00 */
[----:B--2---:R-:W-:-:S07]  /*1810*/  DFMA R2, R2, R4, R14 ;  /* 0x000000040202722b */ /* 0x004fce000000000e */
[----:B------:R1:W-:Y:S04]  /*1820*/  STG.E.64 desc[UR10][R10.64], R2 ;  /* 0x000000020a007986 */ /* 0x0003e8000c101b0a */
.L_x_9:
[----:B------:R-:W-:Y:S05]  /*1830*/  BRA.U UP2, `(.L_x_12) ;  /* 0xfffffff502d07547 */ /* 0x000fea000b83ffff */
[----:B-1----:R-:W-:Y:S05]  /*1840*/  EXIT ;  /* 0x000000000000794d */ /* 0x002fea0003800000 */
.L_x_13:
[----:B------:R-:W-:-:S00]  /*1850*/  BRA `(.L_x_13) ;  /* 0xfffffffc00fc7947 */ /* 0x000fc0000383ffff */
[----:B------:R-:W-:-:S00]  /*1860*/  NOP ;  /* 0x0000000000007918 */ /* 0x000fc00000000000 */
        /* <DEDUP_REMOVED lines=9> */
.L_x_14:


//--------------------- .nv.shared.reserved.0     --------------------------
	.section	.nv.shared.reserved.0,"aw",@nobits
	.weak		__nv_reservedSMEM_offset_0_alias
	.size		__nv_reservedSMEM_offset_0_alias, 0, 64
	.other		__nv_reservedSMEM_offset_0_alias,@"STO_CUDA_RESERVED_SHARED STV_DEFAULT"
__nv_reservedSMEM_offset_0_alias:
	.zero		0
	.zero		64


//--------------------- .nv.constant0._Z4multPdS_S_yyyyyyyb --------------------------
	.section	.nv.constant0._Z4multPdS_S_yyyyyyyb,"a",@progbits
	.sectionflags	@""
	.align	4
.nv.constant0._Z4multPdS_S_yyyyyyyb:
	.zero		977


//--------------------- SYMBOLS --------------------------

	.type		.nv.reservedSmem.offset0,@object
	.size		.nv.reservedSmem.offset0,0x4
